//
// Generated by NVIDIA NVVM Compiler
//
// Compiler Build ID: CL-36424714
// Cuda compilation tools, release 13.0, V13.0.88
// Based on NVVM 20.0.0
//

.version 9.0
.target sm_100
.address_size 64

	// .globl	_Z17naive_gemm_kernelPfS_S_iii
// _ZZ17tiled_gemm_kernelPfS_S_iiiE6A_tile has been demoted
// _ZZ17tiled_gemm_kernelPfS_S_iiiE6B_tile has been demoted

.visible .entry _Z17naive_gemm_kernelPfS_S_iii(
	.param .u64 .ptr .align 1 _Z17naive_gemm_kernelPfS_S_iii_param_0,
	.param .u64 .ptr .align 1 _Z17naive_gemm_kernelPfS_S_iii_param_1,
	.param .u64 .ptr .align 1 _Z17naive_gemm_kernelPfS_S_iii_param_2,
	.param .u32 _Z17naive_gemm_kernelPfS_S_iii_param_3,
	.param .u32 _Z17naive_gemm_kernelPfS_S_iii_param_4,
	.param .u32 _Z17naive_gemm_kernelPfS_S_iii_param_5
)
{
	.reg .pred 	%p<13>;
	.reg .b32 	%r<41>;
	.reg .b32 	%f<68>;
	.reg .b64 	%rd<53>;

	ld.param.u64 	%rd7, [_Z17naive_gemm_kernelPfS_S_iii_param_0];
	ld.param.u64 	%rd8, [_Z17naive_gemm_kernelPfS_S_iii_param_1];
	ld.param.u64 	%rd6, [_Z17naive_gemm_kernelPfS_S_iii_param_2];
	ld.param.u32 	%r20, [_Z17naive_gemm_kernelPfS_S_iii_param_3];
	ld.param.u32 	%r18, [_Z17naive_gemm_kernelPfS_S_iii_param_4];
	ld.param.u32 	%r19, [_Z17naive_gemm_kernelPfS_S_iii_param_5];
	cvta.to.global.u64 	%rd1, %rd8;
	cvta.to.global.u64 	%rd2, %rd7;
	mov.u32 	%r21, %ctaid.y;
	mov.u32 	%r22, %ntid.y;
	mov.u32 	%r23, %tid.y;
	mad.lo.s32 	%r1, %r21, %r22, %r23;
	mov.u32 	%r24, %ctaid.x;
	mov.u32 	%r25, %ntid.x;
	mov.u32 	%r26, %tid.x;
	mad.lo.s32 	%r2, %r24, %r25, %r26;
	setp.ge.s32 	%p1, %r1, %r20;
	setp.ge.s32 	%p2, %r2, %r18;
	or.pred  	%p3, %p1, %p2;
	@%p3 bra 	$L__BB0_14;
	setp.lt.s32 	%p4, %r19, 1;
	mov.f32 	%f67, 0f00000000;
	@%p4 bra 	$L__BB0_13;
	mul.lo.s32 	%r3, %r19, %r1;
	and.b32  	%r4, %r19, 7;
	setp.lt.u32 	%p5, %r19, 8;
	mov.f32 	%f67, 0f00000000;
	mov.b32 	%r39, 0;
	@%p5 bra 	$L__BB0_5;
	and.b32  	%r39, %r19, 2147483640;
	neg.s32 	%r37, %r39;
	shl.b32 	%r7, %r18, 3;
	mul.wide.u32 	%rd9, %r3, 4;
	add.s64 	%rd10, %rd9, %rd2;
	add.s64 	%rd52, %rd10, 16;
	mov.f32 	%f67, 0f00000000;
	mul.wide.s32 	%rd13, %r18, 4;
	mov.u32 	%r36, %r2;
$L__BB0_4:
	.pragma "nounroll";
	ld.global.f32 	%f17, [%rd52+-16];
	mul.wide.s32 	%rd11, %r36, 4;
	add.s64 	%rd12, %rd1, %rd11;
	ld.global.f32 	%f18, [%rd12];
	fma.rn.f32 	%f19, %f17, %f18, %f67;
	ld.global.f32 	%f20, [%rd52+-12];
	add.s64 	%rd14, %rd12, %rd13;
	ld.global.f32 	%f21, [%rd14];
	fma.rn.f32 	%f22, %f20, %f21, %f19;
	ld.global.f32 	%f23, [%rd52+-8];
	add.s64 	%rd15, %rd14, %rd13;
	ld.global.f32 	%f24, [%rd15];
	fma.rn.f32 	%f25, %f23, %f24, %f22;
	ld.global.f32 	%f26, [%rd52+-4];
	add.s64 	%rd16, %rd15, %rd13;
	ld.global.f32 	%f27, [%rd16];
	fma.rn.f32 	%f28, %f26, %f27, %f25;
	ld.global.f32 	%f29, [%rd52];
	add.s64 	%rd17, %rd16, %rd13;
	ld.global.f32 	%f30, [%rd17];
	fma.rn.f32 	%f31, %f29, %f30, %f28;
	ld.global.f32 	%f32, [%rd52+4];
	add.s64 	%rd18, %rd17, %rd13;
	ld.global.f32 	%f33, [%rd18];
	fma.rn.f32 	%f34, %f32, %f33, %f31;
	ld.global.f32 	%f35, [%rd52+8];
	add.s64 	%rd19, %rd18, %rd13;
	ld.global.f32 	%f36, [%rd19];
	fma.rn.f32 	%f37, %f35, %f36, %f34;
	ld.global.f32 	%f38, [%rd52+12];
	add.s64 	%rd20, %rd19, %rd13;
	ld.global.f32 	%f39, [%rd20];
	fma.rn.f32 	%f67, %f38, %f39, %f37;
	add.s32 	%r37, %r37, 8;
	add.s32 	%r36, %r36, %r7;
	add.s64 	%rd52, %rd52, 32;
	setp.ne.s32 	%p6, %r37, 0;
	@%p6 bra 	$L__BB0_4;
$L__BB0_5:
	setp.eq.s32 	%p7, %r4, 0;
	@%p7 bra 	$L__BB0_13;
	and.b32  	%r13, %r19, 3;
	setp.lt.u32 	%p8, %r4, 4;
	@%p8 bra 	$L__BB0_8;
	add.s32 	%r28, %r39, %r3;
	mul.wide.u32 	%rd21, %r28, 4;
	add.s64 	%rd22, %rd2, %rd21;
	ld.global.f32 	%f41, [%rd22];
	mad.lo.s32 	%r29, %r39, %r18, %r2;
	mul.wide.s32 	%rd23, %r29, 4;
	add.s64 	%rd24, %rd1, %rd23;
	ld.global.f32 	%f42, [%rd24];
	fma.rn.f32 	%f43, %f41, %f42, %f67;
	cvt.u64.u32 	%rd25, %r3;
	cvt.u64.u32 	%rd26, %r39;
	add.s64 	%rd27, %rd26, %rd25;
	shl.b64 	%rd28, %rd27, 2;
	add.s64 	%rd29, %rd2, %rd28;
	ld.global.f32 	%f44, [%rd29+4];
	mul.wide.s32 	%rd30, %r18, 4;
	add.s64 	%rd31, %rd24, %rd30;
	ld.global.f32 	%f45, [%rd31];
	fma.rn.f32 	%f46, %f44, %f45, %f43;
	ld.global.f32 	%f47, [%rd29+8];
	add.s64 	%rd32, %rd31, %rd30;
	ld.global.f32 	%f48, [%rd32];
	fma.rn.f32 	%f49, %f47, %f48, %f46;
	ld.global.f32 	%f50, [%rd29+12];
	add.s64 	%rd33, %rd32, %rd30;
	ld.global.f32 	%f51, [%rd33];
	fma.rn.f32 	%f67, %f50, %f51, %f49;
	add.s32 	%r39, %r39, 4;
$L__BB0_8:
	setp.eq.s32 	%p9, %r13, 0;
	@%p9 bra 	$L__BB0_13;
	setp.eq.s32 	%p10, %r13, 1;
	@%p10 bra 	$L__BB0_11;
	add.s32 	%r30, %r39, %r3;
	mul.wide.u32 	%rd34, %r30, 4;
	add.s64 	%rd35, %rd2, %rd34;
	ld.global.f32 	%f53, [%rd35];
	mad.lo.s32 	%r31, %r39, %r18, %r2;
	mul.wide.s32 	%rd36, %r31, 4;
	add.s64 	%rd37, %rd1, %rd36;
	ld.global.f32 	%f54, [%rd37];
	fma.rn.f32 	%f55, %f53, %f54, %f67;
	cvt.u64.u32 	%rd38, %r3;
	cvt.u64.u32 	%rd39, %r39;
	add.s64 	%rd40, %rd39, %rd38;
	shl.b64 	%rd41, %rd40, 2;
	add.s64 	%rd42, %rd2, %rd41;
	ld.global.f32 	%f56, [%rd42+4];
	mul.wide.s32 	%rd43, %r18, 4;
	add.s64 	%rd44, %rd37, %rd43;
	ld.global.f32 	%f57, [%rd44];
	fma.rn.f32 	%f67, %f56, %f57, %f55;
	add.s32 	%r39, %r39, 2;
$L__BB0_11:
	and.b32  	%r32, %r19, 1;
	setp.eq.b32 	%p11, %r32, 1;
	not.pred 	%p12, %p11;
	@%p12 bra 	$L__BB0_13;
	add.s32 	%r33, %r39, %r3;
	mul.wide.u32 	%rd45, %r33, 4;
	add.s64 	%rd46, %rd2, %rd45;
	ld.global.f32 	%f58, [%rd46];
	mad.lo.s32 	%r34, %r39, %r18, %r2;
	mul.wide.s32 	%rd47, %r34, 4;
	add.s64 	%rd48, %rd1, %rd47;
	ld.global.f32 	%f59, [%rd48];
	fma.rn.f32 	%f67, %f58, %f59, %f67;
$L__BB0_13:
	mad.lo.s32 	%r35, %r18, %r1, %r2;
	cvta.to.global.u64 	%rd49, %rd6;
	mul.wide.s32 	%rd50, %r35, 4;
	add.s64 	%rd51, %rd49, %rd50;
	st.global.f32 	[%rd51], %f67;
$L__BB0_14:
	ret;

}
	// .globl	_Z17tiled_gemm_kernelPfS_S_iii
.visible .entry _Z17tiled_gemm_kernelPfS_S_iii(
	.param .u64 .ptr .align 1 _Z17tiled_gemm_kernelPfS_S_iii_param_0,
	.param .u64 .ptr .align 1 _Z17tiled_gemm_kernelPfS_S_iii_param_1,
	.param .u64 .ptr .align 1 _Z17tiled_gemm_kernelPfS_S_iii_param_2,
	.param .u32 _Z17tiled_gemm_kernelPfS_S_iii_param_3,
	.param .u32 _Z17tiled_gemm_kernelPfS_S_iii_param_4,
	.param .u32 _Z17tiled_gemm_kernelPfS_S_iii_param_5
)
{
	.reg .pred 	%p<12>;
	.reg .b32 	%r<43>;
	.reg .b32 	%f<111>;
	.reg .b64 	%rd<13>;
	// demoted variable
	.shared .align 4 .b8 _ZZ17tiled_gemm_kernelPfS_S_iiiE6A_tile[4096];
	// demoted variable
	.shared .align 4 .b8 _ZZ17tiled_gemm_kernelPfS_S_iiiE6B_tile[4096];
	ld.param.u64 	%rd3, [_Z17tiled_gemm_kernelPfS_S_iii_param_0];
	ld.param.u64 	%rd4, [_Z17tiled_gemm_kernelPfS_S_iii_param_1];
	ld.param.u64 	%rd5, [_Z17tiled_gemm_kernelPfS_S_iii_param_2];
	ld.param.u32 	%r24, [_Z17tiled_gemm_kernelPfS_S_iii_param_3];
	ld.param.u32 	%r25, [_Z17tiled_gemm_kernelPfS_S_iii_param_4];
	ld.param.u32 	%r26, [_Z17tiled_gemm_kernelPfS_S_iii_param_5];
	mov.u32 	%r38, %tid.x;
	mov.u32 	%r40, %tid.y;
	mov.u32 	%r27, %ctaid.y;
	shl.b32 	%r28, %r27, 5;
	add.s32 	%r3, %r28, %r40;
	mov.u32 	%r29, %ctaid.x;
	shl.b32 	%r4, %r29, 5;
	add.s32 	%r5, %r4, %r38;
	setp.lt.s32 	%p1, %r26, 1;
	mov.f32 	%f110, 0f00000000;
	@%p1 bra 	$L__BB1_7;
	add.s32 	%r30, %r26, 31;
	shr.u32 	%r31, %r30, 5;
	shl.b32 	%r32, %r40, 7;
	mov.u32 	%r33, _ZZ17tiled_gemm_kernelPfS_S_iiiE6A_tile;
	add.s32 	%r6, %r33, %r32;
	shl.b32 	%r34, %r38, 2;
	add.s32 	%r7, %r6, %r34;
	mov.u32 	%r35, _ZZ17tiled_gemm_kernelPfS_S_iiiE6B_tile;
	add.s32 	%r9, %r35, %r34;
	add.s32 	%r8, %r9, %r32;
	neg.s32 	%r42, %r31;
	mad.lo.s32 	%r36, %r40, %r25, %r38;
	add.s32 	%r41, %r36, %r4;
	shl.b32 	%r12, %r25, 5;
	mad.lo.s32 	%r39, %r26, %r3, %r38;
	cvta.to.global.u64 	%rd1, %rd3;
	cvta.to.global.u64 	%rd2, %rd4;
	mov.f32 	%f110, 0f00000000;
$L__BB1_2:
	setp.ge.s32 	%p2, %r3, %r24;
	setp.ge.s32 	%p3, %r38, %r26;
	mov.f32 	%f108, 0f00000000;
	or.pred  	%p4, %p2, %p3;
	@%p4 bra 	$L__BB1_4;
	mul.wide.u32 	%rd6, %r39, 4;
	add.s64 	%rd7, %rd1, %rd6;
	ld.global.f32 	%f108, [%rd7];
$L__BB1_4:
	setp.ge.s32 	%p5, %r5, %r25;
	st.shared.f32 	[%r7], %f108;
	setp.ge.s32 	%p6, %r40, %r26;
	mov.f32 	%f109, 0f00000000;
	or.pred  	%p7, %p5, %p6;
	@%p7 bra 	$L__BB1_6;
	mul.wide.s32 	%rd8, %r41, 4;
	add.s64 	%rd9, %rd2, %rd8;
	ld.global.f32 	%f109, [%rd9];
$L__BB1_6:
	st.shared.f32 	[%r8], %f109;
	bar.sync 	0;
	ld.shared.f32 	%f12, [%r6];
	ld.shared.f32 	%f13, [%r9];
	fma.rn.f32 	%f14, %f12, %f13, %f110;
	ld.shared.f32 	%f15, [%r6+4];
	ld.shared.f32 	%f16, [%r9+128];
	fma.rn.f32 	%f17, %f15, %f16, %f14;
	ld.shared.f32 	%f18, [%r6+8];
	ld.shared.f32 	%f19, [%r9+256];
	fma.rn.f32 	%f20, %f18, %f19, %f17;
	ld.shared.f32 	%f21, [%r6+12];
	ld.shared.f32 	%f22, [%r9+384];
	fma.rn.f32 	%f23, %f21, %f22, %f20;
	ld.shared.f32 	%f24, [%r6+16];
	ld.shared.f32 	%f25, [%r9+512];
	fma.rn.f32 	%f26, %f24, %f25, %f23;
	ld.shared.f32 	%f27, [%r6+20];
	ld.shared.f32 	%f28, [%r9+640];
	fma.rn.f32 	%f29, %f27, %f28, %f26;
	ld.shared.f32 	%f30, [%r6+24];
	ld.shared.f32 	%f31, [%r9+768];
	fma.rn.f32 	%f32, %f30, %f31, %f29;
	ld.shared.f32 	%f33, [%r6+28];
	ld.shared.f32 	%f34, [%r9+896];
	fma.rn.f32 	%f35, %f33, %f34, %f32;
	ld.shared.f32 	%f36, [%r6+32];
	ld.shared.f32 	%f37, [%r9+1024];
	fma.rn.f32 	%f38, %f36, %f37, %f35;
	ld.shared.f32 	%f39, [%r6+36];
	ld.shared.f32 	%f40, [%r9+1152];
	fma.rn.f32 	%f41, %f39, %f40, %f38;
	ld.shared.f32 	%f42, [%r6+40];
	ld.shared.f32 	%f43, [%r9+1280];
	fma.rn.f32 	%f44, %f42, %f43, %f41;
	ld.shared.f32 	%f45, [%r6+44];
	ld.shared.f32 	%f46, [%r9+1408];
	fma.rn.f32 	%f47, %f45, %f46, %f44;
	ld.shared.f32 	%f48, [%r6+48];
	ld.shared.f32 	%f49, [%r9+1536];
	fma.rn.f32 	%f50, %f48, %f49, %f47;
	ld.shared.f32 	%f51, [%r6+52];
	ld.shared.f32 	%f52, [%r9+1664];
	fma.rn.f32 	%f53, %f51, %f52, %f50;
	ld.shared.f32 	%f54, [%r6+56];
	ld.shared.f32 	%f55, [%r9+1792];
	fma.rn.f32 	%f56, %f54, %f55, %f53;
	ld.shared.f32 	%f57, [%r6+60];
	ld.shared.f32 	%f58, [%r9+1920];
	fma.rn.f32 	%f59, %f57, %f58, %f56;
	ld.shared.f32 	%f60, [%r6+64];
	ld.shared.f32 	%f61, [%r9+2048];
	fma.rn.f32 	%f62, %f60, %f61, %f59;
	ld.shared.f32 	%f63, [%r6+68];
	ld.shared.f32 	%f64, [%r9+2176];
	fma.rn.f32 	%f65, %f63, %f64, %f62;
	ld.shared.f32 	%f66, [%r6+72];
	ld.shared.f32 	%f67, [%r9+2304];
	fma.rn.f32 	%f68, %f66, %f67, %f65;
	ld.shared.f32 	%f69, [%r6+76];
	ld.shared.f32 	%f70, [%r9+2432];
	fma.rn.f32 	%f71, %f69, %f70, %f68;
	ld.shared.f32 	%f72, [%r6+80];
	ld.shared.f32 	%f73, [%r9+2560];
	fma.rn.f32 	%f74, %f72, %f73, %f71;
	ld.shared.f32 	%f75, [%r6+84];
	ld.shared.f32 	%f76, [%r9+2688];
	fma.rn.f32 	%f77, %f75, %f76, %f74;
	ld.shared.f32 	%f78, [%r6+88];
	ld.shared.f32 	%f79, [%r9+2816];
	fma.rn.f32 	%f80, %f78, %f79, %f77;
	ld.shared.f32 	%f81, [%r6+92];
	ld.shared.f32 	%f82, [%r9+2944];
	fma.rn.f32 	%f83, %f81, %f82, %f80;
	ld.shared.f32 	%f84, [%r6+96];
	ld.shared.f32 	%f85, [%r9+3072];
	fma.rn.f32 	%f86, %f84, %f85, %f83;
	ld.shared.f32 	%f87, [%r6+100];
	ld.shared.f32 	%f88, [%r9+3200];
	fma.rn.f32 	%f89, %f87, %f88, %f86;
	ld.shared.f32 	%f90, [%r6+104];
	ld.shared.f32 	%f91, [%r9+3328];
	fma.rn.f32 	%f92, %f90, %f91, %f89;
	ld.shared.f32 	%f93, [%r6+108];
	ld.shared.f32 	%f94, [%r9+3456];
	fma.rn.f32 	%f95, %f93, %f94, %f92;
	ld.shared.f32 	%f96, [%r6+112];
	ld.shared.f32 	%f97, [%r9+3584];
	fma.rn.f32 	%f98, %f96, %f97, %f95;
	ld.shared.f32 	%f99, [%r6+116];
	ld.shared.f32 	%f100, [%r9+3712];
	fma.rn.f32 	%f101, %f99, %f100, %f98;
	ld.shared.f32 	%f102, [%r6+120];
	ld.shared.f32 	%f103, [%r9+3840];
	fma.rn.f32 	%f104, %f102, %f103, %f101;
	ld.shared.f32 	%f105, [%r6+124];
	ld.shared.f32 	%f106, [%r9+3968];
	fma.rn.f32 	%f110, %f105, %f106, %f104;
	bar.sync 	0;
	add.s32 	%r42, %r42, 1;
	setp.ne.s32 	%p8, %r42, 0;
	add.s32 	%r41, %r41, %r12;
	add.s32 	%r40, %r40, 32;
	add.s32 	%r39, %r39, 32;
	add.s32 	%r38, %r38, 32;
	@%p8 bra 	$L__BB1_2;
$L__BB1_7:
	setp.ge.s32 	%p9, %r3, %r24;
	setp.ge.s32 	%p10, %r5, %r25;
	or.pred  	%p11, %p9, %p10;
	@%p11 bra 	$L__BB1_9;
	mad.lo.s32 	%r37, %r25, %r3, %r5;
	cvta.to.global.u64 	%rd10, %rd5;
	mul.wide.s32 	%rd11, %r37, 4;
	add.s64 	%rd12, %rd10, %rd11;
	st.global.f32 	[%rd12], %f110;
$L__BB1_9:
	ret;

}


// ===== COMPILED SASS (sm_100) =====

	.target	sm_100

	.elftype	@"ET_EXEC"


//--------------------- .note.nv.tkinfo           --------------------------
	.section	.note.nv.tkinfo,"",@"SHT_NOTE"
	.sectionflags	@"SHF_NOTE_NV_TKINFO"
	.tkinfo
        /*0018*/ 	.word	0x00000002
        /*0030*/ 	.string	""
        /*0030*/ 	.string	"ptxas"
        /*0030*/ 	.string	"Cuda compilation tools, release 13.0, V13.0.88"
        /*0030*/ 	.string	"Build cuda_13.0.r13.0/compiler.36424714_0"
        /*0030*/ 	.string	"-arch sm_100 -m 64 "



//--------------------- .note.nv.cuinfo           --------------------------
	.section	.note.nv.cuinfo,"",@"SHT_NOTE"
	.sectionflags	@"SHF_NOTE_NV_CUINFO"
        /*0018*/ 	.short	0x0002
        /*001a*/ 	.short	0x0064
        /*001c*/ 	.short	0x0082
	.zero		2


//--------------------- .nv.info                  --------------------------
	.section	.nv.info,"",@"SHT_CUDA_INFO"
	.align	4


	//----- nvinfo : EIATTR_REGCOUNT
	.align		4
        /*0000*/ 	.byte	0x04, 0x2f
        /*0002*/ 	.short	(.L_1 - .L_0)
	.align		4
.L_0:
        /*0004*/ 	.word	index@(_Z17naive_gemm_kernelPfS_S_iii)
        /*0008*/ 	.word	0x00000020


	//----- nvinfo : EIATTR_FRAME_SIZE
	.align		4
.L_1:
        /*000c*/ 	.byte	0x04, 0x11
        /*000e*/ 	.short	(.L_3 - .L_2)
	.align		4
.L_2:
        /*0010*/ 	.word	index@(_Z17naive_gemm_kernelPfS_S_iii)
        /*0014*/ 	.word	0x00000000


	//----- nvinfo : EIATTR_REGCOUNT
	.align		4
.L_3:
        /*0018*/ 	.byte	0x04, 0x2f
        /*001a*/ 	.short	(.L_5 - .L_4)
	.align		4
.L_4:
        /*001c*/ 	.word	index@(_Z17tiled_gemm_kernelPfS_S_iii)
        /*0020*/ 	.word	0x00000020


	//----- nvinfo : EIATTR_FRAME_SIZE
	.align		4
.L_5:
        /*0024*/ 	.byte	0x04, 0x11
        /*0026*/ 	.short	(.L_7 - .L_6)
	.align		4
.L_6:
        /*0028*/ 	.word	index@(_Z17tiled_gemm_kernelPfS_S_iii)
        /*002c*/ 	.word	0x00000000


	//----- nvinfo : EIATTR_MIN_STACK_SIZE
	.align		4
.L_7:
        /*0030*/ 	.byte	0x04, 0x12
        /*0032*/ 	.short	(.L_9 - .L_8)
	.align		4
.L_8:
        /*0034*/ 	.word	index@(_Z17tiled_gemm_kernelPfS_S_iii)
        /*0038*/ 	.word	0x00000000


	//----- nvinfo : EIATTR_MIN_STACK_SIZE
	.align		4
.L_9:
        /*003c*/ 	.byte	0x04, 0x12
        /*003e*/ 	.short	(.L_11 - .L_10)
	.align		4
.L_10:
        /*0040*/ 	.word	index@(_Z17naive_gemm_kernelPfS_S_iii)
        /*0044*/ 	.word	0x00000000
.L_11:


//--------------------- .nv.compat                --------------------------
	.section	.nv.compat,"",@"SHT_CUDA_COMPAT_INFO"
	.align	4
        /*0000*/ 	.byte	0x02, 0x09, 0x00, 0x00, 0x02, 0x02, 0x01, 0x00, 0x02, 0x05, 0x05, 0x00, 0x03, 0x07, 0x01, 0x01
        /*0010*/ 	.byte	0x02, 0x03, 0x00, 0x00, 0x02, 0x06, 0x01, 0x00, 0x04, 0x0b, 0x08, 0x00, 0x09, 0x00, 0x00, 0x00
        /*0020*/ 	.byte	0x00, 0x00, 0x00, 0x00


//--------------------- .nv.info._Z17tiled_gemm_kernelPfS_S_iii --------------------------
	.section	.nv.info._Z17tiled_gemm_kernelPfS_S_iii,"",@"SHT_CUDA_INFO"
	.sectionflags	@""
	.align	4


	//----- nvinfo : EIATTR_CUDA_API_VERSION
	.align		4
        /*0000*/ 	.byte	0x04, 0x37
        /*0002*/ 	.short	(.L_13 - .L_12)
.L_12:
        /*0004*/ 	.word	0x00000082


	//----- nvinfo : EIATTR_KPARAM_INFO
	.align		4
.L_13:
        /*0008*/ 	.byte	0x04, 0x17
        /*000a*/ 	.short	(.L_15 - .L_14)
.L_14:
        /*000c*/ 	.word	0x00000000
        /*0010*/ 	.short	0x0005
        /*0012*/ 	.short	0x0020
        /*0014*/ 	.byte	0x00, 0xf0, 0x11, 0x00


	//----- nvinfo : EIATTR_KPARAM_INFO
	.align		4
.L_15:
        /*0018*/ 	.byte	0x04, 0x17
        /*001a*/ 	.short	(.L_17 - .L_16)
.L_16:
        /*001c*/ 	.word	0x00000000
        /*0020*/ 	.short	0x0004
        /*0022*/ 	.short	0x001c
        /*0024*/ 	.byte	0x00, 0xf0, 0x11, 0x00


	//----- nvinfo : EIATTR_KPARAM_INFO
	.align		4
.L_17:
        /*0028*/ 	.byte	0x04, 0x17
        /*002a*/ 	.short	(.L_19 - .L_18)
.L_18:
        /*002c*/ 	.word	0x00000000
        /*0030*/ 	.short	0x0003
        /*0032*/ 	.short	0x0018
        /*0034*/ 	.byte	0x00, 0xf0, 0x11, 0x00


	//----- nvinfo : EIATTR_KPARAM_INFO
	.align		4
.L_19:
        /*0038*/ 	.byte	0x04, 0x17
        /*003a*/ 	.short	(.L_21 - .L_20)
.L_20:
        /*003c*/ 	.word	0x00000000
        /*0040*/ 	.short	0x0002
        /*0042*/ 	.short	0x0010
        /*0044*/ 	.byte	0x00, 0xf5, 0x21, 0x00


	//----- nvinfo : EIATTR_KPARAM_INFO
	.align		4
.L_21:
        /*0048*/ 	.byte	0x04, 0x17
        /*004a*/ 	.short	(.L_23 - .L_22)
.L_22:
        /*004c*/ 	.word	0x00000000
        /*0050*/ 	.short	0x0001
        /*0052*/ 	.short	0x0008
        /*0054*/ 	.byte	0x00, 0xf5, 0x21, 0x00


	//----- nvinfo : EIATTR_KPARAM_INFO
	.align		4
.L_23:
        /*0058*/ 	.byte	0x04, 0x17
        /*005a*/ 	.short	(.L_25 - .L_24)
.L_24:
        /*005c*/ 	.word	0x00000000
        /*0060*/ 	.short	0x0000
        /*0062*/ 	.short	0x0000
        /*0064*/ 	.byte	0x00, 0xf5, 0x21, 0x00


	//----- nvinfo : EIATTR_SPARSE_MMA_MASK
	.align		4
.L_25:
        /*0068*/ 	.byte	0x03, 0x50
        /*006a*/ 	.short	0x0000


	//----- nvinfo : EIATTR_MAXREG_COUNT
	.align		4
        /*006c*/ 	.byte	0x03, 0x1b
        /*006e*/ 	.short	0x00ff


	//----- nvinfo : EIATTR_NUM_BARRIERS
	.align		4
        /*0070*/ 	.byte	0x02, 0x4c
        /*0072*/ 	.byte	0x01
	.zero		1


	//----- nvinfo : EIATTR_MERCURY_ISA_VERSION
	.align		4
        /*0074*/ 	.byte	0x03, 0x5f
        /*0076*/ 	.short	0x0101


	//----- nvinfo : EIATTR_VRC_CTA_INIT_COUNT
	.align		4
        /*0078*/ 	.byte	0x02, 0x4a
	.zero		1
	.zero		1


	//----- nvinfo : EIATTR_EXIT_INSTR_OFFSETS
	.align		4
        /*007c*/ 	.byte	0x04, 0x1c
        /*007e*/ 	.short	(.L_27 - .L_26)


	//   ....[0]....
.L_26:
        /*0080*/ 	.word	0x00000820


	//   ....[1]....
        /*0084*/ 	.word	0x00000870


	//----- nvinfo : EIATTR_CBANK_PARAM_SIZE
	.align		4
.L_27:
        /*0088*/ 	.byte	0x03, 0x19
        /*008a*/ 	.short	0x0024


	//----- nvinfo : EIATTR_PARAM_CBANK
	.align		4
        /*008c*/ 	.byte	0x04, 0x0a
        /*008e*/ 	.short	(.L_29 - .L_28)
	.align		4
.L_28:
        /*0090*/ 	.word	index@(.nv.constant0._Z17tiled_gemm_kernelPfS_S_iii)
        /*0094*/ 	.short	0x0380
        /*0096*/ 	.short	0x0024


	//----- nvinfo : EIATTR_SW_WAR
	.align		4
.L_29:
        /*0098*/ 	.byte	0x04, 0x36
        /*009a*/ 	.short	(.L_31 - .L_30)
.L_30:
        /*009c*/ 	.word	0x00000008
.L_31:


//--------------------- .nv.info._Z17naive_gemm_kernelPfS_S_iii --------------------------
	.section	.nv.info._Z17naive_gemm_kernelPfS_S_iii,"",@"SHT_CUDA_INFO"
	.sectionflags	@""
	.align	4


	//----- nvinfo : EIATTR_CUDA_API_VERSION
	.align		4
        /*0000*/ 	.byte	0x04, 0x37
        /*0002*/ 	.short	(.L_33 - .L_32)
.L_32:
        /*0004*/ 	.word	0x00000082


	//----- nvinfo : EIATTR_KPARAM_INFO
	.align		4
.L_33:
        /*0008*/ 	.byte	0x04, 0x17
        /*000a*/ 	.short	(.L_35 - .L_34)
.L_34:
        /*000c*/ 	.word	0x00000000
        /*0010*/ 	.short	0x0005
        /*0012*/ 	.short	0x0020
        /*0014*/ 	.byte	0x00, 0xf0, 0x11, 0x00


	//----- nvinfo : EIATTR_KPARAM_INFO
	.align		4
.L_35:
        /*0018*/ 	.byte	0x04, 0x17
        /*001a*/ 	.short	(.L_37 - .L_36)
.L_36:
        /*001c*/ 	.word	0x00000000
        /*0020*/ 	.short	0x0004
        /*0022*/ 	.short	0x001c
        /*0024*/ 	.byte	0x00, 0xf0, 0x11, 0x00


	//----- nvinfo : EIATTR_KPARAM_INFO
	.align		4
.L_37:
        /*0028*/ 	.byte	0x04, 0x17
        /*002a*/ 	.short	(.L_39 - .L_38)
.L_38:
        /*002c*/ 	.word	0x00000000
        /*0030*/ 	.short	0x0003
        /*0032*/ 	.short	0x0018
        /*0034*/ 	.byte	0x00, 0xf0, 0x11, 0x00


	//----- nvinfo : EIATTR_KPARAM_INFO
	.align		4
.L_39:
        /*0038*/ 	.byte	0x04, 0x17
        /*003a*/ 	.short	(.L_41 - .L_40)
.L_40:
        /*003c*/ 	.word	0x00000000
        /*0040*/ 	.short	0x0002
        /*0042*/ 	.short	0x0010
        /*0044*/ 	.byte	0x00, 0xf5, 0x21, 0x00


	//----- nvinfo : EIATTR_KPARAM_INFO
	.align		4
.L_41:
        /*0048*/ 	.byte	0x04, 0x17
        /*004a*/ 	.short	(.L_43 - .L_42)
.L_42:
        /*004c*/ 	.word	0x00000000
        /*0050*/ 	.short	0x0001
        /*0052*/ 	.short	0x0008
        /*0054*/ 	.byte	0x00, 0xf5, 0x21, 0x00


	//----- nvinfo : EIATTR_KPARAM_INFO
	.align		4
.L_43:
        /*0058*/ 	.byte	0x04, 0x17
        /*005a*/ 	.short	(.L_45 - .L_44)
.L_44:
        /*005c*/ 	.word	0x00000000
        /*0060*/ 	.short	0x0000
        /*0062*/ 	.short	0x0000
        /*0064*/ 	.byte	0x00, 0xf5, 0x21, 0x00


	//----- nvinfo : EIATTR_SPARSE_MMA_MASK
	.align		4
.L_45:
        /*0068*/ 	.byte	0x03, 0x50
        /*006a*/ 	.short	0x0000


	//----- nvinfo : EIATTR_MAXREG_COUNT
	.align		4
        /*006c*/ 	.byte	0x03, 0x1b
        /*006e*/ 	.short	0x00ff


	//----- nvinfo : EIATTR_MERCURY_ISA_VERSION
	.align		4
        /*0070*/ 	.byte	0x03, 0x5f
        /*0072*/ 	.short	0x0101


	//----- nvinfo : EIATTR_VRC_CTA_INIT_COUNT
	.align		4
        /*0074*/ 	.byte	0x02, 0x4a
	.zero		1
	.zero		1


	//----- nvinfo : EIATTR_EXIT_INSTR_OFFSETS
	.align		4
        /*0078*/ 	.byte	0x04, 0x1c
        /*007a*/ 	.short	(.L_47 - .L_46)


	//   ....[0]....
.L_46:
        /*007c*/ 	.word	0x000000c0


	//   ....[1]....
        /*0080*/ 	.word	0x000008e0


	//----- nvinfo : EIATTR_CBANK_PARAM_SIZE
	.align		4
.L_47:
        /*0084*/ 	.byte	0x03, 0x19
        /*0086*/ 	.short	0x0024


	//----- nvinfo : EIATTR_PARAM_CBANK
	.align		4
        /*0088*/ 	.byte	0x04, 0x0a
        /*008a*/ 	.short	(.L_49 - .L_48)
	.align		4
.L_48:
        /*008c*/ 	.word	index@(.nv.constant0._Z17naive_gemm_kernelPfS_S_iii)
        /*0090*/ 	.short	0x0380
        /*0092*/ 	.short	0x0024


	//----- nvinfo : EIATTR_SW_WAR
	.align		4
.L_49:
        /*0094*/ 	.byte	0x04, 0x36
        /*0096*/ 	.short	(.L_51 - .L_50)
.L_50:
        /*0098*/ 	.word	0x00000008
.L_51:


//--------------------- .nv.callgraph             --------------------------
	.section	.nv.callgraph,"",@"SHT_CUDA_CALLGRAPH"
	.align	4
	.sectionentsize	8
	.align		4
        /*0000*/ 	.word	0x00000000
	.align		4
        /*0004*/ 	.word	0xffffffff
	.align		4
        /*0008*/ 	.word	0x00000000
	.align		4
        /*000c*/ 	.word	0xfffffffe
	.align		4
        /*0010*/ 	.word	0x00000000
	.align		4
        /*0014*/ 	.word	0xfffffffd
	.align		4
        /*0018*/ 	.word	0x00000000
	.align		4
        /*001c*/ 	.word	0xfffffffc


//--------------------- .text._Z17tiled_gemm_kernelPfS_S_iii --------------------------
	.section	.text._Z17tiled_gemm_kernelPfS_S_iii,"ax",@progbits
	.align	128
        .global         _Z17tiled_gemm_kernelPfS_S_iii
        .type           _Z17tiled_gemm_kernelPfS_S_iii,@function
        .size           _Z17tiled_gemm_kernelPfS_S_iii,(.L_x_8 - _Z17tiled_gemm_kernelPfS_S_iii)
        .other          _Z17tiled_gemm_kernelPfS_S_iii,@"STO_CUDA_ENTRY STV_DEFAULT"
_Z17tiled_gemm_kernelPfS_S_iii:
.text._Z17tiled_gemm_kernelPfS_S_iii:
[----:B------:R-:W-:Y:S01]  /*0000*/  LDC R1, c[0x0][0x37c] ;  /* 0x0000df00ff017b82 */ /* 0x000fe20000000800 */
[----:B------:R-:W0:Y:S01]  /*0010*/  S2R R16, SR_TID.Y ;  /* 0x0000000000107919 */ /* 0x000e220000002200 */
[----:B------:R-:W1:Y:S01]  /*0020*/  LDCU UR10, c[0x0][0x3a0] ;  /* 0x00007400ff0a77ac */ /* 0x000e620008000800 */
[----:B------:R-:W-:Y:S01]  /*0030*/  HFMA2 R21, -RZ, RZ, 0, 0 ;  /* 0x00000000ff157431 */ /* 0x000fe200000001ff */
[----:B------:R-:W0:Y:S01]  /*0040*/  S2R R3, SR_CTAID.Y ;  /* 0x0000000000037919 */ /* 0x000e220000002600 */
[----:B------:R-:W2:Y:S01]  /*0050*/  LDCU.64 UR8, c[0x0][0x358] ;  /* 0x00006b00ff0877ac */ /* 0x000ea20008000a00 */
[----:B------:R-:W3:Y:S01]  /*0060*/  S2R R17, SR_TID.X ;  /* 0x0000000000117919 */ /* 0x000ee20000002100 */
[----:B------:R-:W3:Y:S01]  /*0070*/  S2R R2, SR_CTAID.X ;  /* 0x0000000000027919 */ /* 0x000ee20000002500 */
[----:B-1----:R-:W-:Y:S01]  /*0080*/  UISETP.GE.AND UP0, UPT, UR10, 0x1, UPT ;  /* 0x000000010a00788c */ /* 0x002fe2000bf06270 */
[----:B0-----:R-:W-:Y:S02]  /*0090*/  LEA R18, R3, R16, 0x5 ;  /* 0x0000001003127211 */ /* 0x001fe400078e28ff */
[----:B---3--:R-:W-:-:S06]  /*00a0*/  LEA R19, R2, R17, 0x5 ;  /* 0x0000001102137211 */ /* 0x008fcc00078e28ff */
[----:B--2---:R-:W-:Y:S05]  /*00b0*/  BRA.U !UP0, `(.L_x_0) ;  /* 0x0000000508cc7547 */ /* 0x004fea000b800000 */
[----:B------:R-:W0:Y:S01]  /*00c0*/  S2UR UR7, SR_CgaCtaId ;  /* 0x00000000000779c3 */ /* 0x000e220000008800 */
[----:B------:R-:W1:Y:S01]  /*00d0*/  LDCU UR11, c[0x0][0x39c] ;  /* 0x00007380ff0b77ac */ /* 0x000e620008000800 */
[----:B------:R-:W-:Y:S01]  /*00e0*/  MOV R21, RZ ;  /* 0x000000ff00157202 */ /* 0x000fe20000000f00 */
[----:B------:R-:W-:Y:S01]  /*00f0*/  IMAD R6, R18, UR10, R17 ;  /* 0x0000000a12067c24 */ /* 0x000fe2000f8e0211 */
[----:B------:R-:W-:Y:S01]  /*0100*/  UMOV UR5, 0x400 ;  /* 0x0000040000057882 */ /* 0x000fe20000000000 */
[----:B------:R-:W-:-:S03]  /*0110*/  UIADD3 UR4, UPT, UPT, UR10, 0x1f, URZ ;  /* 0x0000001f0a047890 */ /* 0x000fc6000fffe0ff */
[----:B------:R-:W2:Y:S01]  /*0120*/  LDC R0, c[0x0][0x39c] ;  /* 0x0000e700ff007b82 */ /* 0x000ea20000000800 */
[----:B------:R-:W-:Y:S02]  /*0130*/  UIADD3 UR6, UPT, UPT, UR5, 0x1000, URZ ;  /* 0x0000100005067890 */ /* 0x000fe4000fffe0ff */
[----:B------:R-:W-:Y:S01]  /*0140*/  USHF.R.U32.HI UR4, URZ, 0x5, UR4 ;  /* 0x00000005ff047899 */ /* 0x000fe20008011604 */
[----:B------:R-:W3:Y:S01]  /*0150*/  LDCU UR13, c[0x0][0x3a0] ;  /* 0x00007400ff0d77ac */ /* 0x000ee20008000800 */
[----:B------:R-:W4:Y:S01]  /*0160*/  LDCU UR12, c[0x0][0x398] ;  /* 0x00007300ff0c77ac */ /* 0x000f220008000800 */
[----:B-1----:R-:W-:Y:S01]  /*0170*/  IMAD R7, R16, UR11, R17 ;  /* 0x0000000b10077c24 */ /* 0x002fe2000f8e0211 */
[----:B------:R-:W-:Y:S02]  /*0180*/  UIADD3 UR4, UPT, UPT, -UR4, URZ, URZ ;  /* 0x000000ff04047290 */ /* 0x000fe4000fffe1ff */
[----:B0-----:R-:W-:Y:S02]  /*0190*/  ULEA UR5, UR7, UR5, 0x18 ;  /* 0x0000000507057291 */ /* 0x001fe4000f8ec0ff */
[----:B------:R-:W-:Y:S01]  /*01a0*/  LEA R7, R2, R7, 0x5 ;  /* 0x0000000702077211 */ /* 0x000fe200078e28ff */
[----:B------:R-:W-:-:S03]  /*01b0*/  ULEA UR6, UR7, UR6, 0x18 ;  /* 0x0000000607067291 */ /* 0x000fc6000f8ec0ff */
[----:B------:R-:W-:-:S03]  /*01c0*/  LEA R5, R16, UR5, 0x7 ;  /* 0x0000000510057c11 */ /* 0x000fc6000f8e38ff */
[C---:B------:R-:W-:Y:S02]  /*01d0*/  LEA R3, R17.reuse, UR6, 0x2 ;  /* 0x0000000611037c11 */ /* 0x040fe4000f8e10ff */
[----:B------:R-:W-:Y:S02]  /*01e0*/  LEA R4, R17, R5, 0x2 ;  /* 0x0000000511047211 */ /* 0x000fe400078e10ff */
[----:B---34-:R-:W-:-:S07]  /*01f0*/  LEA R2, R16, R3, 0x7 ;  /* 0x0000000310027211 */ /* 0x018fce00078e38ff */
.L_x_1:
[----:B------:R-:W-:Y:S01]  /*0200*/  ISETP.GE.AND P1, PT, R17, UR13, PT ;  /* 0x0000000d11007c0c */ /* 0x000fe2000bf26270 */
[----:B------:R-:W-:Y:S01]  /*0210*/  HFMA2 R24, -RZ, RZ, 0, 0 ;  /* 0x00000000ff187431 */ /* 0x000fe200000001ff */
[----:B------:R-:W-:Y:S02]  /*0220*/  ISETP.GE.AND P0, PT, R16, UR13, PT ;  /* 0x0000000d10007c0c */ /* 0x000fe4000bf06270 */
[----:B------:R-:W-:Y:S02]  /*0230*/  ISETP.GE.OR P1, PT, R18, UR12, P1 ;  /* 0x0000000c12007c0c */ /* 0x000fe40008f26670 */
[----:B--2---:R-:W-:Y:S02]  /*0240*/  ISETP.GE.OR P0, PT, R19, R0, P0 ;  /* 0x000000001300720c */ /* 0x004fe40000706670 */
[----:B------:R-:W-:-:S09]  /*0250*/  MOV R29, RZ ;  /* 0x000000ff001d7202 */ /* 0x000fd20000000f00 */
[----:B------:R-:W0:Y:S08]  /*0260*/  @!P1 LDC.64 R10, c[0x0][0x380] ;  /* 0x0000e000ff0a9b82 */ /* 0x000e300000000a00 */
[----:B------:R-:W1:Y:S01]  /*0270*/  @!P0 LDC.64 R8, c[0x0][0x388] ;  /* 0x0000e200ff088b82 */ /* 0x000e620000000a00 */
[----:B0-----:R-:W-:-:S05]  /*0280*/  @!P1 IMAD.WIDE.U32 R10, R6, 0x4, R10 ;  /* 0x00000004060a9825 */ /* 0x001fca00078e000a */
[----:B------:R-:W2:Y:S01]  /*0290*/  @!P1 LDG.E R29, desc[UR8][R10.64] ;  /* 0x000000080a1d9981 */ /* 0x000ea2000c1e1900 */
[----:B-1----:R-:W-:-:S05]  /*02a0*/  @!P0 IMAD.WIDE R22, R7, 0x4, R8 ;  /* 0x0000000407168825 */ /* 0x002fca00078e0208 */
[----:B------:R-:W3:Y:S01]  /*02b0*/  @!P0 LDG.E R24, desc[UR8][R22.64] ;  /* 0x0000000816188981 */ /* 0x000ee2000c1e1900 */
[----:B------:R-:W-:-:S04]  /*02c0*/  UIADD3 UR4, UPT, UPT, UR4, 0x1, URZ ;  /* 0x0000000104047890 */ /* 0x000fc8000fffe0ff */
[----:B------:R-:W-:Y:S01]  /*02d0*/  UISETP.NE.AND UP0, UPT, UR4, URZ, UPT ;  /* 0x000000ff0400728c */ /* 0x000fe2000bf05270 */
[----:B------:R-:W-:Y:S01]  /*02e0*/  IADD3 R16, PT, PT, R16, 0x20, RZ ;  /* 0x0000002010107810 */ /* 0x000fe20007ffe0ff */
[----:B--2---:R-:W-:Y:S04]  /*02f0*/  STS [R4], R29 ;  /* 0x0000001d04007388 */ /* 0x004fe80000000800 */
[----:B---3--:R-:W-:Y:S01]  /*0300*/  STS [R2], R24 ;  /* 0x0000001802007388 */ /* 0x008fe20000000800 */
[----:B------:R-:W-:Y:S06]  /*0310*/  BAR.SYNC.DEFER_BLOCKING 0x0 ;  /* 0x0000000000007b1d */ /* 0x000fec0000010000 */
[----:B------:R-:W-:Y:S04]  /*0320*/  LDS R28, [R3] ;  /* 0x00000000031c7984 */ /* 0x000fe80000000800 */
[----:B------:R-:W0:Y:S04]  /*0330*/  LDS.128 R12, [R5] ;  /* 0x00000000050c7984 */ /* 0x000e280000000c00 */
[----:B------:R-:W1:Y:S04]  /*0340*/  LDS R23, [R3+0x80] ;  /* 0x0000800003177984 */ /* 0x000e680000000800 */
[----:B------:R-:W2:Y:S04]  /*0350*/  LDS R27, [R3+0x100] ;  /* 0x00010000031b7984 */ /* 0x000ea80000000800 */
[----:B------:R-:W3:Y:S04]  /*0360*/  LDS R26, [R3+0x180] ;  /* 0x00018000031a7984 */ /* 0x000ee80000000800 */
[----:B------:R-:W-:Y:S04]  /*0370*/  LDS R25, [R3+0x200] ;  /* 0x0002000003197984 */ /* 0x000fe80000000800 */
[----:B------:R-:W4:Y:S04]  /*0380*/  LDS.128 R8, [R5+0x10] ;  /* 0x0000100005087984 */ /* 0x000f280000000c00 */
[----:B------:R-:W5:Y:S04]  /*0390*/  LDS R20, [R3+0x280] ;  /* 0x0002800003147984 */ /* 0x000f680000000800 */
[----:B------:R-:W-:Y:S04]  /*03a0*/  LDS R24, [R3+0x380] ;  /* 0x0003800003187984 */ /* 0x000fe80000000800 */
[----:B------:R-:W-:Y:S01]  /*03b0*/  LDS R22, [R3+0x480] ;  /* 0x0004800003167984 */ /* 0x000fe20000000800 */
[----:B0-----:R-:W-:-:S03]  /*03c0*/  FFMA R12, R12, R28, R21 ;  /* 0x0000001c0c0c7223 */ /* 0x001fc60000000015 */
[----:B------:R-:W0:Y:S01]  /*03d0*/  LDS R21, [R3+0x300] ;  /* 0x0003000003157984 */ /* 0x000e220000000800 */
[----:B-1----:R-:W-:-:S03]  /*03e0*/  FFMA R12, R23, R13, R12 ;  /* 0x0000000d170c7223 */ /* 0x002fc6000000000c */
[----:B------:R-:W-:Y:S01]  /*03f0*/  LDS R23, [R3+0x400] ;  /* 0x0004000003177984 */ /* 0x000fe20000000800 */
[----:B--2---:R-:W-:-:S04]  /*0400*/  FFMA R27, R27, R14, R12 ;  /* 0x0000000e1b1b7223 */ /* 0x004fc8000000000c */
[----:B---3--:R-:W-:Y:S02]  /*0410*/  FFMA R27, R26, R15, R27 ;  /* 0x0000000f1a1b7223 */ /* 0x008fe4000000001b */
[----:B------:R-:W1:Y:S04]  /*0420*/  LDS.128 R12, [R5+0x20] ;  /* 0x00002000050c7984 */ /* 0x000e680000000c00 */
[----:B------:R-:W-:Y:S01]  /*0430*/  LDS R26, [R3+0x580] ;  /* 0x00058000031a7984 */ /* 0x000fe20000000800 */
[----:B----4-:R-:W-:-:S03]  /*0440*/  FFMA R27, R8, R25, R27 ;  /* 0x00000019081b7223 */ /* 0x010fc6000000001b */
[----:B------:R-:W2:Y:S01]  /*0450*/  LDS R25, [R3+0x500] ;  /* 0x0005000003197984 */ /* 0x000ea20000000800 */
[----:B-----5:R-:W-:-:S04]  /*0460*/  FFMA R20, R20, R9, R27 ;  /* 0x0000000914147223 */ /* 0x020fc8000000001b */
[----:B0-----:R-:W-:Y:S02]  /*0470*/  FFMA R21, R21, R10, R20 ;  /* 0x0000000a15157223 */ /* 0x001fe40000000014 */
[----:B------:R-:W-:Y:S02]  /*0480*/  LDS R20, [R3+0x680] ;  /* 0x0006800003147984 */ /* 0x000fe40000000800 */
[----:B------:R-:W-:Y:S02]  /*0490*/  FFMA R27, R24, R11, R21 ;  /* 0x0000000b181b7223 */ /* 0x000fe40000000015 */
[----:B------:R-:W-:Y:S04]  /*04a0*/  LDS R21, [R3+0x600] ;  /* 0x0006000003157984 */ /* 0x000fe80000000800 */
[----:B------:R-:W0:Y:S01]  /*04b0*/  LDS.128 R8, [R5+0x30] ;  /* 0x0000300005087984 */ /* 0x000e220000000c00 */
[----:B-1----:R-:W-:-:S03]  /*04c0*/  FFMA R27, R12, R23, R27 ;  /* 0x000000170c1b7223 */ /* 0x002fc6000000001b */
[----:B------:R-:W1:Y:S01]  /*04d0*/  LDS R23, [R3+0x700] ;  /* 0x0007000003177984 */ /* 0x000e620000000800 */
[----:B------:R-:W-:-:S03]  /*04e0*/  FFMA R22, R22, R13, R27 ;  /* 0x0000000d16167223 */ /* 0x000fc6000000001b */
[----:B------:R-:W3:Y:S01]  /*04f0*/  LDS R24, [R3+0x780] ;  /* 0x0007800003187984 */ /* 0x000ee20000000800 */
[----:B--2---:R-:W-:-:S03]  /*0500*/  FFMA R25, R25, R14, R22 ;  /* 0x0000000e19197223 */ /* 0x004fc60000000016 */
[----:B------:R-:W-:Y:S01]  /*0510*/  LDS R22, [R3+0x880] ;  /* 0x0008800003167984 */ /* 0x000fe20000000800 */
[----:B------:R-:W-:-:S03]  /*0520*/  FFMA R27, R26, R15, R25 ;  /* 0x0000000f1a1b7223 */ /* 0x000fc60000000019 */
[----:B------:R-:W-:Y:S04]  /*0530*/  LDS R25, [R3+0x800] ;  /* 0x0008000003197984 */ /* 0x000fe80000000800 */
[----:B------:R-:W2:Y:S04]  /*0540*/  LDS.128 R12, [R5+0x40] ;  /* 0x00004000050c7984 */ /* 0x000ea80000000c00 */
[----:B------:R-:W-:Y:S01]  /*0550*/  LDS R26, [R3+0x980] ;  /* 0x00098000031a7984 */ /* 0x000fe20000000800 */
[----:B0-----:R-:W-:-:S03]  /*0560*/  FFMA R27, R8, R21, R27 ;  /* 0x00000015081b7223 */ /* 0x001fc6000000001b */
[----:B------:R-:W0:Y:S01]  /*0570*/  LDS R21, [R3+0x900] ;  /* 0x0009000003157984 */ /* 0x000e220000000800 */
[----:B------:R-:W-:-:S04]  /*0580*/  FFMA R20, R20, R9, R27 ;  /* 0x0000000914147223 */ /* 0x000fc8000000001b */
[----:B-1----:R-:W-:Y:S02]  /*0590*/  FFMA R23, R23, R10, R20 ;  /* 0x0000000a17177223 */ /* 0x002fe40000000014 */
[----:B------:R-:W-:Y:S02]  /*05a0*/  LDS R20, [R3+0xa80] ;  /* 0x000a800003147984 */ /* 0x000fe40000000800 */
[----:B---3--:R-:W-:Y:S02]  /*05b0*/  FFMA R27, R24, R11, R23 ;  /* 0x0000000b181b7223 */ /* 0x008fe40000000017 */
[----:B------:R-:W-:Y:S04]  /*05c0*/  LDS R23, [R3+0xa00] ;  /* 0x000a000003177984 */ /* 0x000fe80000000800 */
[----:B------:R-:W1:Y:S01]  /*05d0*/  LDS.128 R8, [R5+0x50] ;  /* 0x0000500005087984 */ /* 0x000e620000000c00 */
[----:B--2---:R-:W-:-:S03]  /*05e0*/  FFMA R27, R12, R25, R27 ;  /* 0x000000190c1b7223 */ /* 0x004fc6000000001b */
[----:B------:R-:W2:Y:S01]  /*05f0*/  LDS R25, [R3+0xb00] ;  /* 0x000b000003197984 */ /* 0x000ea20000000800 */
[----:B------:R-:W-:-:S03]  /*0600*/  FFMA R12, R22, R13, R27 ;  /* 0x0000000d160c7223 */ /* 0x000fc6000000001b */
[----:B------:R-:W3:Y:S04]  /*0610*/  LDS R22, [R3+0xb80] ;  /* 0x000b800003167984 */ /* 0x000ee80000000800 */
[----:B------:R-:W-:Y:S01]  /*0620*/  LDS R24, [R3+0xc80] ;  /* 0x000c800003187984 */ /* 0x000fe20000000800 */
[----:B0-----:R-:W-:-:S04]  /*0630*/  FFMA R21, R21, R14, R12 ;  /* 0x0000000e15157223 */ /* 0x001fc8000000000c */
[----:B------:R-:W-:Y:S02]  /*0640*/  FFMA R27, R26, R15, R21 ;  /* 0x0000000f1a1b7223 */ /* 0x000fe40000000015 */
[----:B------:R-:W-:Y:S04]  /*0650*/  LDS R21, [R3+0xc00] ;  /* 0x000c000003157984 */ /* 0x000fe80000000800 */
[----:B------:R-:W0:Y:S01]  /*0660*/  LDS.128 R12, [R5+0x60] ;  /* 0x00006000050c7984 */ /* 0x000e220000000c00 */
[----:B-1----:R-:W-:-:S04]  /*0670*/  FFMA R23, R8, R23, R27 ;  /* 0x0000001708177223 */ /* 0x002fc8000000001b */
[----:B------:R-:W-:Y:S02]  /*0680*/  FFMA R20, R20, R9, R23 ;  /* 0x0000000914147223 */ /* 0x000fe40000000017 */
[----:B------:R-:W1:Y:S02]  /*0690*/  LDS R23, [R3+0xd00] ;  /* 0x000d000003177984 */ /* 0x000e640000000800 */
[----:B--2---:R-:W-:Y:S02]  /*06a0*/  FFMA R25, R25, R10, R20 ;  /* 0x0000000a19197223 */ /* 0x004fe40000000014 */
[----:B------:R-:W2:Y:S02]  /*06b0*/  LDS R20, [R3+0xd80] ;  /* 0x000d800003147984 */ /* 0x000ea40000000800 */
[----:B---3--:R-:W-:Y:S02]  /*06c0*/  FFMA R27, R22, R11, R25 ;  /* 0x0000000b161b7223 */ /* 0x008fe40000000019 */
[----:B------:R-:W-:Y:S04]  /*06d0*/  LDS R25, [R3+0xe00] ;  /* 0x000e000003197984 */ /* 0x000fe80000000800 */
[----:B------:R-:W3:Y:S04]  /*06e0*/  LDS.128 R8, [R5+0x70] ;  /* 0x0000700005087984 */ /* 0x000ee80000000c00 */
[----:B------:R-:W4:Y:S01]  /*06f0*/  LDS R22, [R3+0xe80] ;  /* 0x000e800003167984 */ /* 0x000f220000000800 */
[----:B0-----:R-:W-:-:S03]  /*0700*/  FFMA R27, R12, R21, R27 ;  /* 0x000000150c1b7223 */ /* 0x001fc6000000001b */
[----:B------:R-:W0:Y:S04]  /*0710*/  LDS R21, [R3+0xf00] ;  /* 0x000f000003157984 */ /* 0x000e280000000800 */
[----:B------:R-:W5:Y:S01]  /*0720*/  LDS R12, [R3+0xf80] ;  /* 0x000f8000030c7984 */ /* 0x000f620000000800 */
[----:B------:R-:W-:-:S04]  /*0730*/  FFMA R24, R24, R13, R27 ;  /* 0x0000000d18187223 */ /* 0x000fc8000000001b */
[----:B-1----:R-:W-:-:S04]  /*0740*/  FFMA R23, R23, R14, R24 ;  /* 0x0000000e17177223 */ /* 0x002fc80000000018 */
[----:B--2---:R-:W-:-:S04]  /*0750*/  FFMA R15, R20, R15, R23 ;  /* 0x0000000f140f7223 */ /* 0x004fc80000000017 */
[----:B---3--:R-:W-:-:S04]  /*0760*/  FFMA R15, R8, R25, R15 ;  /* 0x00000019080f7223 */ /* 0x008fc8000000000f */
[----:B----4-:R-:W-:Y:S01]  /*0770*/  FFMA R22, R22, R9, R15 ;  /* 0x0000000916167223 */ /* 0x010fe2000000000f */
[----:B------:R-:W-:Y:S02]  /*0780*/  IADD3 R17, PT, PT, R17, 0x20, RZ ;  /* 0x0000002011117810 */ /* 0x000fe40007ffe0ff */
[----:B------:R-:W-:Y:S02]  /*0790*/  IADD3 R6, PT, PT, R6, 0x20, RZ ;  /* 0x0000002006067810 */ /* 0x000fe40007ffe0ff */
[----:B------:R-:W-:Y:S01]  /*07a0*/  LEA R7, R0, R7, 0x5 ;  /* 0x0000000700077211 */ /* 0x000fe200078e28ff */
[----:B0-----:R-:W-:-:S04]  /*07b0*/  FFMA R21, R21, R10, R22 ;  /* 0x0000000a15157223 */ /* 0x001fc80000000016 */
[----:B-----5:R-:W-:Y:S01]  /*07c0*/  FFMA R21, R12, R11, R21 ;  /* 0x0000000b0c157223 */ /* 0x020fe20000000015 */
[----:B------:R-:W-:Y:S06]  /*07d0*/  BAR.SYNC.DEFER_BLOCKING 0x0 ;  /* 0x0000000000007b1d */ /* 0x000fec0000010000 */
[----:B------:R-:W-:Y:S05]  /*07e0*/  BRA.U UP0, `(.L_x_1) ;  /* 0xfffffff900847547 */ /* 0x000fea000b83ffff */
.L_x_0:
[----:B------:R-:W0:Y:S02]  /*07f0*/  LDCU.64 UR4, c[0x0][0x398] ;  /* 0x00007300ff0477ac */ /* 0x000e240008000a00 */
[----:B0-----:R-:W-:-:S04]  /*0800*/  ISETP.GE.AND P0, PT, R19, UR5, PT ;  /* 0x0000000513007c0c */ /* 0x001fc8000bf06270 */
[----:B------:R-:W-:-:S13]  /*0810*/  ISETP.GE.OR P0, PT, R18, UR4, P0 ;  /* 0x0000000412007c0c */ /* 0x000fda0008706670 */
[----:B------:R-:W-:Y:S05]  /*0820*/  @P0 EXIT ;  /* 0x000000000000094d */ /* 0x000fea0003800000 */
[----:B------:R-:W0:Y:S01]  /*0830*/  LDC.64 R2, c[0x0][0x390] ;  /* 0x0000e400ff027b82 */ /* 0x000e220000000a00 */
[----:B------:R-:W-:-:S04]  /*0840*/  IMAD R19, R18, UR5, R19 ;  /* 0x0000000512137c24 */ /* 0x000fc8000f8e0213 */
[----:B0-----:R-:W-:-:S05]  /*0850*/  IMAD.WIDE R2, R19, 0x4, R2 ;  /* 0x0000000413027825 */ /* 0x001fca00078e0202 */
[----:B------:R-:W-:Y:S01]  /*0860*/  STG.E desc[UR8][R2.64], R21 ;  /* 0x0000001502007986 */ /* 0x000fe2000c101908 */
[----:B------:R-:W-:Y:S05]  /*0870*/  EXIT ;  /* 0x000000000000794d */ /* 0x000fea0003800000 */
.L_x_2:
[----:B------:R-:W-:-:S00]  /*0880*/  BRA `(.L_x_2) ;  /* 0xfffffffc00fc7947 */ /* 0x000fc0000383ffff */
[----:B------:R-:W-:-:S00]  /*0890*/  NOP ;  /* 0x0000000000007918 */ /* 0x000fc00000000000 */
        /* <DEDUP_REMOVED lines=14> */
.L_x_8:


//--------------------- .text._Z17naive_gemm_kernelPfS_S_iii --------------------------
	.section	.text._Z17naive_gemm_kernelPfS_S_iii,"ax",@progbits
	.align	128
        .global         _Z17naive_gemm_kernelPfS_S_iii
        .type           _Z17naive_gemm_kernelPfS_S_iii,@function
        .size           _Z17naive_gemm_kernelPfS_S_iii,(.L_x_9 - _Z17naive_gemm_kernelPfS_S_iii)
        .other          _Z17naive_gemm_kernelPfS_S_iii,@"STO_CUDA_ENTRY STV_DEFAULT"
_Z17naive_gemm_kernelPfS_S_iii:
.text._Z17naive_gemm_kernelPfS_S_iii:
[----:B------:R-:W-:Y:S01]  /*0000*/  LDC R1, c[0x0][0x37c] ;  /* 0x0000df00ff017b82 */ /* 0x000fe20000000800 */
[----:B------:R-:W0:Y:S07]  /*0010*/  S2R R5, SR_TID.X ;  /* 0x0000000000057919 */ /* 0x000e2e0000002100 */
[----:B------:R-:W1:Y:S01]  /*0020*/  LDC R19, c[0x0][0x364] ;  /* 0x0000d900ff137b82 */ /* 0x000e620000000800 */
[----:B------:R-:W1:Y:S07]  /*0030*/  S2R R4, SR_TID.Y ;  /* 0x0000000000047919 */ /* 0x000e6e0000002200 */
[----:B------:R-:W0:Y:S08]  /*0040*/  S2UR UR5, SR_CTAID.X ;  /* 0x00000000000579c3 */ /* 0x000e300000002500 */
[----:B------:R-:W0:Y:S08]  /*0050*/  LDC R0, c[0x0][0x360] ;  /* 0x0000d800ff007b82 */ /* 0x000e300000000800 */
[----:B------:R-:W1:Y:S08]  /*0060*/  S2UR UR4, SR_CTAID.Y ;  /* 0x00000000000479c3 */ /* 0x000e700000002600 */
[----:B------:R-:W2:Y:S01]  /*0070*/  LDC.64 R2, c[0x0][0x398] ;  /* 0x0000e600ff027b82 */ /* 0x000ea20000000a00 */
[----:B0-----:R-:W-:-:S02]  /*0080*/  IMAD R0, R0, UR5, R5 ;  /* 0x0000000500007c24 */ /* 0x001fc4000f8e0205 */
[----:B-1----:R-:W-:-:S03]  /*0090*/  IMAD R19, R19, UR4, R4 ;  /* 0x0000000413137c24 */ /* 0x002fc6000f8e0204 */
[----:B--2---:R-:W-:-:S04]  /*00a0*/  ISETP.GE.AND P0, PT, R0, R3, PT ;  /* 0x000000030000720c */ /* 0x004fc80003f06270 */
[----:B------:R-:W-:-:S13]  /*00b0*/  ISETP.GE.OR P0, PT, R19, R2, P0 ;  /* 0x000000021300720c */ /* 0x000fda0000706670 */
[----:B------:R-:W-:Y:S05]  /*00c0*/  @P0 EXIT ;  /* 0x000000000000094d */ /* 0x000fea0003800000 */
[----:B------:R-:W0:Y:S01]  /*00d0*/  LDC R2, c[0x0][0x3a0] ;  /* 0x0000e800ff027b82 */ /* 0x000e220000000800 */
[----:B------:R-:W1:Y:S01]  /*00e0*/  LDCU.64 UR4, c[0x0][0x358] ;  /* 0x00006b00ff0477ac */ /* 0x000e620008000a00 */
[----:B------:R-:W-:Y:S01]  /*00f0*/  HFMA2 R24, -RZ, RZ, 0, 0 ;  /* 0x00000000ff187431 */ /* 0x000fe200000001ff */
[----:B0-----:R-:W-:-:S13]  /*0100*/  ISETP.GE.AND P0, PT, R2, 0x1, PT ;  /* 0x000000010200780c */ /* 0x001fda0003f06270 */
[----:B-1----:R-:W-:Y:S05]  /*0110*/  @!P0 BRA `(.L_x_3) ;  /* 0x0000000400e08947 */ /* 0x002fea0003800000 */
[C---:B------:R-:W-:Y:S01]  /*0120*/  ISETP.GE.U32.AND P1, PT, R2.reuse, 0x8, PT ;  /* 0x000000080200780c */ /* 0x040fe20003f26070 */
[----:B------:R-:W-:Y:S01]  /*0130*/  IMAD R20, R19, R2, RZ ;  /* 0x0000000213147224 */ /* 0x000fe200078e02ff */
[----:B------:R-:W-:Y:S02]  /*0140*/  LOP3.LUT R27, R2, 0x7, RZ, 0xc0, !PT ;  /* 0x00000007021b7812 */ /* 0x000fe400078ec0ff */
[----:B------:R-:W-:Y:S02]  /*0150*/  MOV R24, RZ ;  /* 0x000000ff00187202 */ /* 0x000fe40000000f00 */
[----:B------:R-:W-:Y:S02]  /*0160*/  ISETP.NE.AND P0, PT, R27, RZ, PT ;  /* 0x000000ff1b00720c */ /* 0x000fe40003f05270 */
[----:B------:R-:W-:-:S05]  /*0170*/  MOV R21, RZ ;  /* 0x000000ff00157202 */ /* 0x000fca0000000f00 */
[----:B------:R-:W-:Y:S06]  /*0180*/  @!P1 BRA `(.L_x_4) ;  /* 0x0000000000c49947 */ /* 0x000fec0003800000 */
[----:B------:R-:W0:Y:S01]  /*0190*/  LDC.64 R4, c[0x0][0x380] ;  /* 0x0000e000ff047b82 */ /* 0x000e220000000a00 */
[----:B------:R-:W-:Y:S02]  /*01a0*/  LOP3.LUT R21, R2, 0x7ffffff8, RZ, 0xc0, !PT ;  /* 0x7ffffff802157812 */ /* 0x000fe400078ec0ff */
[----:B------:R-:W-:Y:S02]  /*01b0*/  MOV R24, RZ ;  /* 0x000000ff00187202 */ /* 0x000fe40000000f00 */
[----:B------:R-:W-:Y:S02]  /*01c0*/  MOV R18, R0 ;  /* 0x0000000000127202 */ /* 0x000fe40000000f00 */
[----:B------:R-:W-:Y:S01]  /*01d0*/  IADD3 R22, PT, PT, -R21, RZ, RZ ;  /* 0x000000ff15167210 */ /* 0x000fe20007ffe1ff */
[----:B0-----:R-:W-:-:S03]  /*01e0*/  IMAD.WIDE.U32 R4, R20, 0x4, R4 ;  /* 0x0000000414047825 */ /* 0x001fc600078e0004 */
[----:B------:R-:W-:-:S04]  /*01f0*/  IADD3 R6, P1, PT, R4, 0x10, RZ ;  /* 0x0000001004067810 */ /* 0x000fc80007f3e0ff */
[----:B------:R-:W-:-:S09]  /*0200*/  IADD3.X R7, PT, PT, RZ, R5, RZ, P1, !PT ;  /* 0x00000005ff077210 */ /* 0x000fd20000ffe4ff */
.L_x_5:
[----:B------:R-:W0:Y:S01]  /*0210*/  LDC.64 R16, c[0x0][0x388] ;  /* 0x0000e200ff107b82 */ /* 0x000e220000000a00 */
[----:B------:R-:W-:Y:S02]  /*0220*/  MOV R4, R6 ;  /* 0x0000000600047202 */ /* 0x000fe40000000f00 */
[----:B------:R-:W-:-:S05]  /*0230*/  MOV R5, R7 ;  /* 0x0000000700057202 */ /* 0x000fca0000000f00 */
[----:B------:R-:W2:Y:S04]  /*0240*/  LDG.E R25, desc[UR4][R4.64+-0x10] ;  /* 0xfffff00404197981 */ /* 0x000ea8000c1e1900 */
[----:B------:R-:W3:Y:S04]  /*0250*/  LDG.E R23, desc[UR4][R4.64+-0xc] ;  /* 0xfffff40404177981 */ /* 0x000ee8000c1e1900 */
[----:B------:R-:W4:Y:S04]  /*0260*/  LDG.E R29, desc[UR4][R4.64+-0x8] ;  /* 0xfffff804041d7981 */ /* 0x000f28000c1e1900 */
[----:B------:R-:W5:Y:S01]  /*0270*/  LDG.E R28, desc[UR4][R4.64+-0x4] ;  /* 0xfffffc04041c7981 */ /* 0x000f62000c1e1900 */
[----:B0-----:R-:W-:-:S05]  /*0280*/  IMAD.WIDE R16, R18, 0x4, R16 ;  /* 0x0000000412107825 */ /* 0x001fca00078e0210 */
[----:B------:R0:W2:Y:S01]  /*0290*/  LDG.E R26, desc[UR4][R16.64] ;  /* 0x00000004101a7981 */ /* 0x0000a2000c1e1900 */
[----:B------:R-:W-:-:S04]  /*02a0*/  IMAD.WIDE R14, R3, 0x4, R16 ;  /* 0x00000004030e7825 */ /* 0x000fc800078e0210 */
[C---:B------:R-:W-:Y:S02]  /*02b0*/  IMAD.WIDE R6, R3.reuse, 0x4, R14 ;  /* 0x0000000403067825 */ /* 0x040fe400078e020e */
[----:B------:R-:W3:Y:S02]  /*02c0*/  LDG.E R14, desc[UR4][R14.64] ;  /* 0x000000040e0e7981 */ /* 0x000ee4000c1e1900 */
[C---:B------:R-:W-:Y:S02]  /*02d0*/  IMAD.WIDE R10, R3.reuse, 0x4, R6 ;  /* 0x00000004030a7825 */ /* 0x040fe400078e0206 */
[----:B------:R-:W4:Y:S02]  /*02e0*/  LDG.E R6, desc[UR4][R6.64] ;  /* 0x0000000406067981 */ /* 0x000f24000c1e1900 */
[C---:B------:R-:W-:Y:S02]  /*02f0*/  IMAD.WIDE R8, R3.reuse, 0x4, R10 ;  /* 0x0000000403087825 */ /* 0x040fe400078e020a */
[----:B------:R-:W5:Y:S02]  /*0300*/  LDG.E R10, desc[UR4][R10.64] ;  /* 0x000000040a0a7981 */ /* 0x000f64000c1e1900 */
[----:B------:R-:W-:-:S02]  /*0310*/  IMAD.WIDE R12, R3, 0x4, R8 ;  /* 0x00000004030c7825 */ /* 0x000fc400078e0208 */
[----:B------:R-:W5:Y:S04]  /*0320*/  LDG.E R7, desc[UR4][R4.64] ;  /* 0x0000000404077981 */ /* 0x000f68000c1e1900 */
[----:B------:R-:W5:Y:S01]  /*0330*/  LDG.E R8, desc[UR4][R8.64] ;  /* 0x0000000408087981 */ /* 0x000f62000c1e1900 */
[----:B0-----:R-:W-:-:S03]  /*0340*/  IMAD.WIDE R16, R3, 0x4, R12 ;  /* 0x0000000403107825 */ /* 0x001fc600078e020c */
[----:B------:R-:W5:Y:S04]  /*0350*/  LDG.E R12, desc[UR4][R12.64] ;  /* 0x000000040c0c7981 */ /* 0x000f68000c1e1900 */
[----:B------:R-:W5:Y:S04]  /*0360*/  LDG.E R15, desc[UR4][R16.64] ;  /* 0x00000004100f7981 */ /* 0x000f68000c1e1900 */
[----:B------:R-:W5:Y:S04]  /*0370*/  LDG.E R9, desc[UR4][R4.64+0x4] ;  /* 0x0000040404097981 */ /* 0x000f68000c1e1900 */
[----:B------:R-:W5:Y:S01]  /*0380*/  LDG.E R11, desc[UR4][R4.64+0xc] ;  /* 0x00000c04040b7981 */ /* 0x000f62000c1e1900 */
[----:B--2---:R-:W-:Y:S01]  /*0390*/  FFMA R26, R25, R26, R24 ;  /* 0x0000001a191a7223 */ /* 0x004fe20000000018 */
[----:B------:R-:W-:-:S02]  /*03a0*/  IMAD.WIDE R24, R3, 0x4, R16 ;  /* 0x0000000403187825 */ /* 0x000fc400078e0210 */
[----:B------:R-:W2:Y:S04]  /*03b0*/  LDG.E R16, desc[UR4][R4.64+0x8] ;  /* 0x0000080404107981 */ /* 0x000ea8000c1e1900 */
[----:B------:R-:W2:Y:S01]  /*03c0*/  LDG.E R24, desc[UR4][R24.64] ;  /* 0x0000000418187981 */ /* 0x000ea2000c1e1900 */
[----:B---3--:R-:W-:Y:S01]  /*03d0*/  FFMA R14, R23, R14, R26 ;  /* 0x0000000e170e7223 */ /* 0x008fe2000000001a */
[----:B------:R-:W-:-:S03]  /*03e0*/  IADD3 R22, PT, PT, R22, 0x8, RZ ;  /* 0x0000000816167810 */ /* 0x000fc60007ffe0ff */
[----:B----4-:R-:W-:Y:S01]  /*03f0*/  FFMA R29, R29, R6, R14 ;  /* 0x000000061d1d7223 */ /* 0x010fe2000000000e */
[----:B------:R-:W-:-:S03]  /*0400*/  ISETP.NE.AND P1, PT, R22, RZ, PT ;  /* 0x000000ff1600720c */ /* 0x000fc60003f25270 */
[----:B-----5:R-:W-:Y:S01]  /*0410*/  FFMA R10, R28, R10, R29 ;  /* 0x0000000a1c0a7223 */ /* 0x020fe2000000001d */
[----:B------:R-:W-:-:S03]  /*0420*/  IADD3 R6, P2, PT, R4, 0x20, RZ ;  /* 0x0000002004067810 */ /* 0x000fc60007f5e0ff */
[----:B------:R-:W-:Y:S01]  /*0430*/  FFMA R8, R7, R8, R10 ;  /* 0x0000000807087223 */ /* 0x000fe2000000000a */
[----:B------:R-:W-:Y:S02]  /*0440*/  IADD3.X R7, PT, PT, RZ, R5, RZ, P2, !PT ;  /* 0x00000005ff077210 */ /* 0x000fe400017fe4ff */
[----:B------:R-:W-:Y:S01]  /*0450*/  LEA R18, R3, R18, 0x3 ;  /* 0x0000001203127211 */ /* 0x000fe200078e18ff */
[----:B------:R-:W-:-:S04]  /*0460*/  FFMA R9, R9, R12, R8 ;  /* 0x0000000c09097223 */ /* 0x000fc80000000008 */
[----:B--2---:R-:W-:-:S04]  /*0470*/  FFMA R16, R16, R15, R9 ;  /* 0x0000000f10107223 */ /* 0x004fc80000000009 */
[----:B------:R-:W-:Y:S01]  /*0480*/  FFMA R24, R11, R24, R16 ;  /* 0x000000180b187223 */ /* 0x000fe20000000010 */
[----:B------:R-:W-:Y:S06]  /*0490*/  @P1 BRA `(.L_x_5) ;  /* 0xfffffffc005c1947 */ /* 0x000fec000383ffff */
.L_x_4:
[----:B------:R-:W-:Y:S05]  /*04a0*/  @!P0 BRA `(.L_x_3) ;  /* 0x0000000000fc8947 */ /* 0x000fea0003800000 */
[----:B------:R-:W-:Y:S02]  /*04b0*/  ISETP.GE.U32.AND P1, PT, R27, 0x4, PT ;  /* 0x000000041b00780c */ /* 0x000fe40003f26070 */
[----:B------:R-:W-:-:S04]  /*04c0*/  LOP3.LUT R16, R2, 0x3, RZ, 0xc0, !PT ;  /* 0x0000000302107812 */ /* 0x000fc800078ec0ff */
[----:B------:R-:W-:-:S07]  /*04d0*/  ISETP.NE.AND P0, PT, R16, RZ, PT ;  /* 0x000000ff1000720c */ /* 0x000fce0003f05270 */
[----:B------:R-:W-:Y:S06]  /*04e0*/  @!P1 BRA `(.L_x_6) ;  /* 0x00000000006c9947 */ /* 0x000fec0003800000 */
[----:B------:R-:W0:Y:S01]  /*04f0*/  LDC.64 R6, c[0x0][0x388] ;  /* 0x0000e200ff067b82 */ /* 0x000e220000000a00 */
[----:B------:R-:W1:Y:S01]  /*0500*/  LDCU.64 UR6, c[0x0][0x380] ;  /* 0x00007000ff0677ac */ /* 0x000e620008000a00 */
[----:B------:R-:W-:Y:S01]  /*0510*/  IMAD R9, R21, R3, R0 ;  /* 0x0000000315097224 */ /* 0x000fe200078e0200 */
[CC--:B------:R-:W-:Y:S02]  /*0520*/  IADD3 R5, PT, PT, R20.reuse, R21.reuse, RZ ;  /* 0x0000001514057210 */ /* 0x0c0fe40007ffe0ff */
[----:B------:R-:W-:-:S03]  /*0530*/  IADD3 R10, P1, PT, R20, R21, RZ ;  /* 0x00000015140a7210 */ /* 0x000fc60007f3e0ff */
[----:B------:R-:W2:Y:S01]  /*0540*/  LDC.64 R14, c[0x0][0x380] ;  /* 0x0000e000ff0e7b82 */ /* 0x000ea20000000a00 */
[----:B0-----:R-:W-:-:S04]  /*0550*/  IMAD.WIDE R6, R9, 0x4, R6 ;  /* 0x0000000409067825 */ /* 0x001fc800078e0206 */
[----:B------:R-:W-:Y:S02]  /*0560*/  IMAD.WIDE R8, R3, 0x4, R6 ;  /* 0x0000000403087825 */ /* 0x000fe400078e0206 */
[----:B------:R-:W3:Y:S02]  /*0570*/  LDG.E R6, desc[UR4][R6.64] ;  /* 0x0000000406067981 */ /* 0x000ee4000c1e1900 */
[----:B--2---:R-:W-:Y:S01]  /*0580*/  IMAD.WIDE.U32 R14, R5, 0x4, R14 ;  /* 0x00000004050e7825 */ /* 0x004fe200078e000e */
[----:B------:R-:W-:Y:S02]  /*0590*/  IADD3.X R5, PT, PT, RZ, RZ, RZ, P1, !PT ;  /* 0x000000ffff057210 */ /* 0x000fe40000ffe4ff */
[----:B-1----:R-:W-:-:S03]  /*05a0*/  LEA R4, P1, R10, UR6, 0x2 ;  /* 0x000000060a047c11 */ /* 0x002fc6000f8210ff */
[----:B------:R-:W3:Y:S01]  /*05b0*/  LDG.E R15, desc[UR4][R14.64] ;  /* 0x000000040e0f7981 */ /* 0x000ee2000c1e1900 */
[----:B------:R-:W-:Y:S01]  /*05c0*/  LEA.HI.X R5, R10, UR7, R5, 0x2, P1 ;  /* 0x000000070a057c11 */ /* 0x000fe200088f1405 */
[C---:B------:R-:W-:Y:S02]  /*05d0*/  IMAD.WIDE R10, R3.reuse, 0x4, R8 ;  /* 0x00000004030a7825 */ /* 0x040fe400078e0208 */
[----:B------:R-:W2:Y:S04]  /*05e0*/  LDG.E R8, desc[UR4][R8.64] ;  /* 0x0000000408087981 */ /* 0x000ea8000c1e1900 */
[----:B------:R-:W2:Y:S01]  /*05f0*/  LDG.E R17, desc[UR4][R4.64+0x4] ;  /* 0x0000040404117981 */ /* 0x000ea2000c1e1900 */
[----:B------:R-:W-:-:S03]  /*0600*/  IMAD.WIDE R12, R3, 0x4, R10 ;  /* 0x00000004030c7825 */ /* 0x000fc600078e020a */
[----:B------:R-:W4:Y:S04]  /*0610*/  LDG.E R22, desc[UR4][R10.64] ;  /* 0x000000040a167981 */ /* 0x000f28000c1e1900 */
[----:B------:R-:W4:Y:S04]  /*0620*/  LDG.E R18, desc[UR4][R4.64+0x8] ;  /* 0x0000080404127981 */ /* 0x000f28000c1e1900 */
[----:B------:R-:W5:Y:S04]  /*0630*/  LDG.E R26, desc[UR4][R4.64+0xc] ;  /* 0x00000c04041a7981 */ /* 0x000f68000c1e1900 */
[----:B------:R-:W5:Y:S01]  /*0640*/  LDG.E R12, desc[UR4][R12.64] ;  /* 0x000000040c0c7981 */ /* 0x000f62000c1e1900 */
[----:B------:R-:W-:Y:S01]  /*0650*/  IADD3 R21, PT, PT, R21, 0x4, RZ ;  /* 0x0000000415157810 */ /* 0x000fe20007ffe0ff */
[----:B---3--:R-:W-:-:S04]  /*0660*/  FFMA R24, R15, R6, R24 ;  /* 0x000000060f187223 */ /* 0x008fc80000000018 */
[----:B--2---:R-:W-:-:S04]  /*0670*/  FFMA R17, R17, R8, R24 ;  /* 0x0000000811117223 */ /* 0x004fc80000000018 */
[----:B----4-:R-:W-:-:S04]  /*0680*/  FFMA R17, R18, R22, R17 ;  /* 0x0000001612117223 */ /* 0x010fc80000000011 */
[----:B-----5:R-:W-:-:S07]  /*0690*/  FFMA R24, R26, R12, R17 ;  /* 0x0000000c1a187223 */ /* 0x020fce0000000011 */
.L_x_6:
[----:B------:R-:W-:Y:S05]  /*06a0*/  @!P0 BRA `(.L_x_3) ;  /* 0x00000000007c8947 */ /* 0x000fea0003800000 */
[----:B------:R-:W-:Y:S01]  /*06b0*/  ISETP.NE.AND P1, PT, R16, 0x1, PT ;  /* 0x000000011000780c */ /* 0x000fe20003f25270 */
[----:B------:R-:W0:Y:S01]  /*06c0*/  LDC.64 R12, c[0x0][0x380] ;  /* 0x0000e000ff0c7b82 */ /* 0x000e220000000a00 */
[----:B------:R-:W-:-:S04]  /*06d0*/  LOP3.LUT R2, R2, 0x1, RZ, 0xc0, !PT ;  /* 0x0000000102027812 */ /* 0x000fc800078ec0ff */
[----:B------:R-:W-:-:S03]  /*06e0*/  ISETP.NE.U32.AND P0, PT, R2, 0x1, PT ;  /* 0x000000010200780c */ /* 0x000fc60003f05070 */
[----:B------:R-:W1:Y:S04]  /*06f0*/  LDC.64 R10, c[0x0][0x388] ;  /* 0x0000e200ff0a7b82 */ /* 0x000e680000000a00 */
[CC--:B------:R-:W-:Y:S02]  /*0700*/  @P1 IADD3 R15, PT, PT, R20.reuse, R21.reuse, RZ ;  /* 0x00000015140f1210 */ /* 0x0c0fe40007ffe0ff */
[----:B------:R-:W-:Y:S02]  /*0710*/  @P1 IADD3 R2, P2, PT, R20, R21, RZ ;  /* 0x0000001514021210 */ /* 0x000fe40007f5e0ff */
[----:B------:R-:W2:Y:S02]  /*0720*/  @P1 LDC.64 R4, c[0x0][0x380] ;  /* 0x0000e000ff041b82 */ /* 0x000ea40000000a00 */
[----:B------:R-:W-:-:S06]  /*0730*/  @P1 IADD3.X R14, PT, PT, RZ, RZ, RZ, P2, !PT ;  /* 0x000000ffff0e1210 */ /* 0x000fcc00017fe4ff */
[----:B------:R-:W3:Y:S01]  /*0740*/  LDC.64 R6, c[0x0][0x380] ;  /* 0x0000e000ff067b82 */ /* 0x000ee20000000a00 */
[----:B0-----:R-:W-:-:S04]  /*0750*/  @P1 IMAD.WIDE.U32 R12, R15, 0x4, R12 ;  /* 0x000000040f0c1825 */ /* 0x001fc800078e000c */
[C---:B------:R-:W-:Y:S01]  /*0760*/  @P1 IMAD R15, R21.reuse, R3, R0 ;  /* 0x00000003150f1224 */ /* 0x040fe200078e0200 */
[----:B------:R-:W-:Y:S01]  /*0770*/  @P1 IADD3 R21, PT, PT, R21, 0x2, RZ ;  /* 0x0000000215151810 */ /* 0x000fe20007ffe0ff */
[----:B------:R-:W4:Y:S01]  /*0780*/  @P1 LDG.E R13, desc[UR4][R12.64] ;  /* 0x000000040c0d1981 */ /* 0x000f22000c1e1900 */
[----:B------:R-:W0:Y:S01]  /*0790*/  LDC.64 R8, c[0x0][0x388] ;  /* 0x0000e200ff087b82 */ /* 0x000e220000000a00 */
[----:B-1----:R-:W-:Y:S01]  /*07a0*/  @P1 IMAD.WIDE R10, R15, 0x4, R10 ;  /* 0x000000040f0a1825 */ /* 0x002fe200078e020a */
[----:B------:R-:W-:Y:S02]  /*07b0*/  @!P0 IADD3 R17, PT, PT, R20, R21, RZ ;  /* 0x0000001514118210 */ /* 0x000fe40007ffe0ff */
[----:B--2---:R-:W-:Y:S01]  /*07c0*/  @P1 LEA R4, P2, R2, R4, 0x2 ;  /* 0x0000000402041211 */ /* 0x004fe200078410ff */
[----:B------:R-:W-:-:S03]  /*07d0*/  @!P0 IMAD R21, R21, R3, R0 ;  /* 0x0000000315158224 */ /* 0x000fc600078e0200 */
[----:B------:R-:W-:Y:S01]  /*07e0*/  @P1 LEA.HI.X R5, R2, R5, R14, 0x2, P2 ;  /* 0x0000000502051211 */ /* 0x000fe200010f140e */
[----:B------:R-:W-:Y:S01]  /*07f0*/  @P1 IMAD.WIDE R14, R3, 0x4, R10 ;  /* 0x00000004030e1825 */ /* 0x000fe200078e020a */
[----:B------:R-:W4:Y:S03]  /*0800*/  @P1 LDG.E R2, desc[UR4][R10.64] ;  /* 0x000000040a021981 */ /* 0x000f26000c1e1900 */
[----:B---3--:R-:W-:Y:S01]  /*0810*/  @!P0 IMAD.WIDE.U32 R6, R17, 0x4, R6 ;  /* 0x0000000411068825 */ /* 0x008fe200078e0006 */
[----:B------:R-:W2:Y:S04]  /*0820*/  @P1 LDG.E R5, desc[UR4][R4.64+0x4] ;  /* 0x0000040404051981 */ /* 0x000ea8000c1e1900 */
[----:B------:R-:W2:Y:S01]  /*0830*/  @P1 LDG.E R14, desc[UR4][R14.64] ;  /* 0x000000040e0e1981 */ /* 0x000ea2000c1e1900 */
[----:B0-----:R-:W-:-:S03]  /*0840*/  @!P0 IMAD.WIDE R8, R21, 0x4, R8 ;  /* 0x0000000415088825 */ /* 0x001fc600078e0208 */
[----:B------:R-:W3:Y:S04]  /*0850*/  @!P0 LDG.E R7, desc[UR4][R6.64] ;  /* 0x0000000406078981 */ /* 0x000ee8000c1e1900 */
[----:B------:R-:W3:Y:S01]  /*0860*/  @!P0 LDG.E R8, desc[UR4][R8.64] ;  /* 0x0000000408088981 */ /* 0x000ee2000c1e1900 */
[----:B----4-:R-:W-:-:S04]  /*0870*/  @P1 FFMA R2, R13, R2, R24 ;  /* 0x000000020d021223 */ /* 0x010fc80000000018 */
[----:B--2---:R-:W-:-:S04]  /*0880*/  @P1 FFMA R24, R5, R14, R2 ;  /* 0x0000000e05181223 */ /* 0x004fc80000000002 */
[----:B---3--:R-:W-:-:S07]  /*0890*/  @!P0 FFMA R24, R7, R8, R24 ;  /* 0x0000000807188223 */ /* 0x008fce0000000018 */
.L_x_3:
[----:B------:R-:W0:Y:S01]  /*08a0*/  LDC.64 R4, c[0x0][0x390] ;  /* 0x0000e400ff047b82 */ /* 0x000e220000000a00 */
[----:B------:R-:W-:-:S04]  /*08b0*/  IMAD R3, R19, R3, R0 ;  /* 0x0000000313037224 */ /* 0x000fc800078e0200 */
[----:B0-----:R-:W-:-:S05]  /*08c0*/  IMAD.WIDE R2, R3, 0x4, R4 ;  /* 0x0000000403027825 */ /* 0x001fca00078e0204 */
[----:B------:R-:W-:Y:S01]  /*08d0*/  STG.E desc[UR4][R2.64], R24 ;  /* 0x0000001802007986 */ /* 0x000fe2000c101904 */
[----:B------:R-:W-:Y:S05]  /*08e0*/  EXIT ;  /* 0x000000000000794d */ /* 0x000fea0003800000 */
.L_x_7:
        /* <DEDUP_REMOVED lines=9> */
.L_x_9:


//--------------------- .nv.shared._Z17tiled_gemm_kernelPfS_S_iii --------------------------
	.section	.nv.shared._Z17tiled_gemm_kernelPfS_S_iii,"aw",@nobits
	.sectionflags	@""
	.align	4
.nv.shared._Z17tiled_gemm_kernelPfS_S_iii:
	.zero		9216


//--------------------- .nv.shared.reserved.0     --------------------------
	.section	.nv.shared.reserved.0,"aw",@nobits
	.weak		__nv_reservedSMEM_offset_0_alias
	.size		__nv_reservedSMEM_offset_0_alias, 0, 64
	.other		__nv_reservedSMEM_offset_0_alias,@"STO_CUDA_RESERVED_SHARED STV_DEFAULT"
__nv_reservedSMEM_offset_0_alias:
	.zero		0
	.zero		64


//--------------------- .nv.constant0._Z17tiled_gemm_kernelPfS_S_iii --------------------------
	.section	.nv.constant0._Z17tiled_gemm_kernelPfS_S_iii,"a",@progbits
	.sectionflags	@""
	.align	4
.nv.constant0._Z17tiled_gemm_kernelPfS_S_iii:
	.zero		932


//--------------------- .nv.constant0._Z17naive_gemm_kernelPfS_S_iii --------------------------
	.section	.nv.constant0._Z17naive_gemm_kernelPfS_S_iii,"a",@progbits
	.sectionflags	@""
	.align	4
.nv.constant0._Z17naive_gemm_kernelPfS_S_iii:
	.zero		932


//--------------------- SYMBOLS --------------------------

	.type		.nv.reservedSmem.offset0,@object
	.size		.nv.reservedSmem.offset0,0x4
	.type		.nv.reservedSmem.cap,@object
	.size		.nv.reservedSmem.cap,0x4
